	.headerflags	@"EF_CUDA_TEXMODE_UNIFIED EF_CUDA_64BIT_ADDRESS EF_CUDA_ACCELERATORS EF_CUDA_SM90 EF_CUDA_VIRTUAL_SM(EF_CUDA_SM90)"
	.elftype	@"ET_EXEC"


//--------------------- .nv.info                  --------------------------
	.section	.nv.info,"",@"SHT_CUDA_INFO"
	.align	4


	//----- nvinfo : EIATTR_REGCOUNT
	.align		4
        /*0000*/ 	.byte	0x04, 0x2f
        /*0002*/ 	.short	(.L_3 - .L_2)
	.align		4
.L_2:
        /*0004*/ 	.word	index@(triton_poi_fused__native_batch_norm_legit_no_training_add_convolution_relu_12)
        /*0008*/ 	.word	0x0000001e


	//----- nvinfo : EIATTR_MIN_STACK_SIZE
	.align		4
.L_3:
        /*000c*/ 	.byte	0x04, 0x12
        /*000e*/ 	.short	(.L_5 - .L_4)
	.align		4
.L_4:
        /*0010*/ 	.word	index@(triton_poi_fused__native_batch_norm_legit_no_training_add_convolution_relu_12)
        /*0014*/ 	.word	0x00000000


	//----- nvinfo : EIATTR_FRAME_SIZE
	.align		4
.L_5:
        /*0018*/ 	.byte	0x04, 0x11
        /*001a*/ 	.short	(.L_7 - .L_6)
	.align		4
.L_6:
        /*001c*/ 	.word	index@(triton_poi_fused__native_batch_norm_legit_no_training_add_convolution_relu_12)
        /*0020*/ 	.word	0x00000000


	//----- nvinfo : EIATTR_MIN_STACK_SIZE
	.align		4
.L_7:
        /*0024*/ 	.byte	0x04, 0x12
        /*0026*/ 	.short	(.L_9 - .L_8)
	.align		4
.L_8:
        /*0028*/ 	.word	index@(triton_poi_fused__native_batch_norm_legit_no_training_add_convolution_relu_12)
        /*002c*/ 	.word	0x00000000
.L_9:


//--------------------- .nv.info.triton_poi_fused__native_batch_norm_legit_no_training_add_convolution_relu_12 --------------------------
	.section	.nv.info.triton_poi_fused__native_batch_norm_legit_no_training_add_convolution_relu_12,"",@"SHT_CUDA_INFO"
	.sectionflags	@""
	.align	4


	//----- nvinfo : EIATTR_CUDA_API_VERSION
	.align		4
        /*0000*/ 	.byte	0x04, 0x37
        /*0002*/ 	.short	(.L_11 - .L_10)
.L_10:
        /*0004*/ 	.word	0x0000007c


	//----- nvinfo : EIATTR_KPARAM_INFO
	.align		4
.L_11:
        /*0008*/ 	.byte	0x04, 0x17
        /*000a*/ 	.short	(.L_13 - .L_12)
.L_12:
        /*000c*/ 	.word	0x00000000
        /*0010*/ 	.short	0x000a
        /*0012*/ 	.short	0x0050
        /*0014*/ 	.byte	0x00, 0xf0, 0x11, 0x00


	//----- nvinfo : EIATTR_KPARAM_INFO
	.align		4
.L_13:
        /*0018*/ 	.byte	0x04, 0x17
        /*001a*/ 	.short	(.L_15 - .L_14)
.L_14:
        /*001c*/ 	.word	0x00000000
        /*0020*/ 	.short	0x0009
        /*0022*/ 	.short	0x0048
        /*0024*/ 	.byte	0x00, 0xf4, 0x21, 0x00


	//----- nvinfo : EIATTR_KPARAM_INFO
	.align		4
.L_15:
        /*0028*/ 	.byte	0x04, 0x17
        /*002a*/ 	.short	(.L_17 - .L_16)
.L_16:
        /*002c*/ 	.word	0x00000000
        /*0030*/ 	.short	0x0008
        /*0032*/ 	.short	0x0040
        /*0034*/ 	.byte	0x00, 0xf4, 0x21, 0x00


	//----- nvinfo : EIATTR_KPARAM_INFO
	.align		4
.L_17:
        /*0038*/ 	.byte	0x04, 0x17
        /*003a*/ 	.short	(.L_19 - .L_18)
.L_18:
        /*003c*/ 	.word	0x00000000
        /*0040*/ 	.short	0x0007
        /*0042*/ 	.short	0x0038
        /*0044*/ 	.byte	0x00, 0xf4, 0x21, 0x00


	//----- nvinfo : EIATTR_KPARAM_INFO
	.align		4
.L_19:
        /*0048*/ 	.byte	0x04, 0x17
        /*004a*/ 	.short	(.L_21 - .L_20)
.L_20:
        /*004c*/ 	.word	0x00000000
        /*0050*/ 	.short	0x0006
        /*0052*/ 	.short	0x0030
        /*0054*/ 	.byte	0x00, 0xf4, 0x21, 0x00


	//----- nvinfo : EIATTR_KPARAM_INFO
	.align		4
.L_21:
        /*0058*/ 	.byte	0x04, 0x17
        /*005a*/ 	.short	(.L_23 - .L_22)
.L_22:
        /*005c*/ 	.word	0x00000000
        /*0060*/ 	.short	0x0005
        /*0062*/ 	.short	0x0028
        /*0064*/ 	.byte	0x00, 0xf4, 0x21, 0x00


	//----- nvinfo : EIATTR_KPARAM_INFO
	.align		4
.L_23:
        /*0068*/ 	.byte	0x04, 0x17
        /*006a*/ 	.short	(.L_25 - .L_24)
.L_24:
        /*006c*/ 	.word	0x00000000
        /*0070*/ 	.short	0x0004
        /*0072*/ 	.short	0x0020
        /*0074*/ 	.byte	0x00, 0xf4, 0x21, 0x00


	//----- nvinfo : EIATTR_KPARAM_INFO
	.align		4
.L_25:
        /*0078*/ 	.byte	0x04, 0x17
        /*007a*/ 	.short	(.L_27 - .L_26)
.L_26:
        /*007c*/ 	.word	0x00000000
        /*0080*/ 	.short	0x0003
        /*0082*/ 	.short	0x0018
        /*0084*/ 	.byte	0x00, 0xf4, 0x21, 0x00


	//----- nvinfo : EIATTR_KPARAM_INFO
	.align		4
.L_27:
        /*0088*/ 	.byte	0x04, 0x17
        /*008a*/ 	.short	(.L_29 - .L_28)
.L_28:
        /*008c*/ 	.word	0x00000000
        /*0090*/ 	.short	0x0002
        /*0092*/ 	.short	0x0010
        /*0094*/ 	.byte	0x00, 0xf4, 0x21, 0x00


	//----- nvinfo : EIATTR_KPARAM_INFO
	.align		4
.L_29:
        /*0098*/ 	.byte	0x04, 0x17
        /*009a*/ 	.short	(.L_31 - .L_30)
.L_30:
        /*009c*/ 	.word	0x00000000
        /*00a0*/ 	.short	0x0001
        /*00a2*/ 	.short	0x0008
        /*00a4*/ 	.byte	0x00, 0xf4, 0x21, 0x00


	//----- nvinfo : EIATTR_KPARAM_INFO
	.align		4
.L_31:
        /*00a8*/ 	.byte	0x04, 0x17
        /*00aa*/ 	.short	(.L_33 - .L_32)
.L_32:
        /*00ac*/ 	.word	0x00000000
        /*00b0*/ 	.short	0x0000
        /*00b2*/ 	.short	0x0000
        /*00b4*/ 	.byte	0x00, 0xf4, 0x21, 0x00


	//----- nvinfo : EIATTR_SPARSE_MMA_MASK
	.align		4
.L_33:
        /*00b8*/ 	.byte	0x03, 0x50
        /*00ba*/ 	.short	0x0000


	//----- nvinfo : EIATTR_MAXREG_COUNT
	.align		4
        /*00bc*/ 	.byte	0x03, 0x1b
        /*00be*/ 	.short	0x00ff


	//----- nvinfo : EIATTR_EXIT_INSTR_OFFSETS
	.align		4
        /*00c0*/ 	.byte	0x04, 0x1c
        /*00c2*/ 	.short	(.L_35 - .L_34)


	//   ....[0]....
.L_34:
        /*00c4*/ 	.word	0x00000490


	//----- nvinfo : EIATTR_REQNTID
	.align		4
.L_35:
        /*00c8*/ 	.byte	0x04, 0x10
        /*00ca*/ 	.short	(.L_37 - .L_36)
.L_36:
        /*00cc*/ 	.word	0x00000080
        /*00d0*/ 	.word	0x00000001
        /*00d4*/ 	.word	0x00000001


	//----- nvinfo : EIATTR_CBANK_PARAM_SIZE
	.align		4
.L_37:
        /*00d8*/ 	.byte	0x03, 0x19
        /*00da*/ 	.short	0x0054


	//----- nvinfo : EIATTR_PARAM_CBANK
	.align		4
        /*00dc*/ 	.byte	0x04, 0x0a
        /*00de*/ 	.short	(.L_39 - .L_38)
	.align		4
.L_38:
        /*00e0*/ 	.word	index@(.nv.constant0.triton_poi_fused__native_batch_norm_legit_no_training_add_convolution_relu_12)
        /*00e4*/ 	.short	0x0210
        /*00e6*/ 	.short	0x0054


	//----- nvinfo : EIATTR_SW_WAR
	.align		4
.L_39:
        /*00e8*/ 	.byte	0x04, 0x36
        /*00ea*/ 	.short	(.L_41 - .L_40)
.L_40:
        /*00ec*/ 	.word	0x00000008
.L_41:


//--------------------- .nv.callgraph             --------------------------
	.section	.nv.callgraph,"",@"SHT_CUDA_CALLGRAPH"
	.align	4
	.sectionentsize	8
	.align		4
        /*0000*/ 	.word	0x00000000
	.align		4
        /*0004*/ 	.word	0xffffffff
	.align		4
        /*0008*/ 	.word	0x00000000
	.align		4
        /*000c*/ 	.word	0xfffffffe
	.align		4
        /*0010*/ 	.word	0x00000000
	.align		4
        /*0014*/ 	.word	0xfffffffd
	.align		4
        /*0018*/ 	.word	0x00000000
	.align		4
        /*001c*/ 	.word	0xfffffffc


//--------------------- .nv.constant4             --------------------------
	.section	.nv.constant4,"a",@progbits
	.align	8
	.align		8
.nv.constant4:
        /*0000*/ 	.dword	_$_str
	.align		8
        /*0008*/ 	.dword	_$_str_$_2


//--------------------- .text.triton_poi_fused__native_batch_norm_legit_no_training_add_convolution_relu_12 --------------------------
	.section	.text.triton_poi_fused__native_batch_norm_legit_no_training_add_convolution_relu_12,"ax",@progbits
	.align	128
        .global         triton_poi_fused__native_batch_norm_legit_no_training_add_convolution_relu_12
        .type           triton_poi_fused__native_batch_norm_legit_no_training_add_convolution_relu_12,@function
        .size           triton_poi_fused__native_batch_norm_legit_no_training_add_convolution_relu_12,(.L_x_1 - triton_poi_fused__native_batch_norm_legit_no_training_add_convolution_relu_12)
        .other          triton_poi_fused__native_batch_norm_legit_no_training_add_convolution_relu_12,@"STO_CUDA_ENTRY STV_DEFAULT"
triton_poi_fused__native_batch_norm_legit_no_training_add_convolution_relu_12:
.text.triton_poi_fused__native_batch_norm_legit_no_training_add_convolution_relu_12:
[----:B------:R-:W-:Y:S01]  /*0000*/  LDC R1, c[0x0][0x28] ;  /* 0x00000a00ff017b82 */ /* 0x000fe20000000800 */
[----:B------:R-:W1:Y:S07]  /*0010*/  S2R R0, SR_TID.X ;  /* 0x0000000000007919 */ /* 0x000e6e0000002100 */
[----:B------:R-:W2:Y:S01]  /*0020*/  LDC.64 R22, c[0x0][0x240] ;  /* 0x00009000ff167b82 */ /* 0x000ea20000000a00 */
[----:B------:R-:W-:Y:S01]  /*0030*/  ULDC.64 UR4, c[0x0][0x208] ;  /* 0x0000820000047ab9 */ /* 0x000fe20000000a00 */
[----:B------:R-:W3:Y:S06]  /*0040*/  S2R R11, SR_CTAID.X ;  /* 0x00000000000b7919 */ /* 0x000eec0000002500 */
[----:B------:R-:W4:Y:S08]  /*0050*/  LDC.64 R20, c[0x0][0x218] ;  /* 0x00008600ff147b82 */ /* 0x000f300000000a00 */
[----:B------:R-:W5:Y:S08]  /*0060*/  LDC.64 R8, c[0x0][0x210] ;  /* 0x00008400ff087b82 */ /* 0x000f700000000a00 */
[----:B------:R-:W4:Y:S01]  /*0070*/  LDC.64 R12, c[0x0][0x238] ;  /* 0x00008e00ff0c7b82 */ /* 0x000f220000000a00 */
[----:B-1----:R-:W-:-:S07]  /*0080*/  SHF.L.U32 R0, R0, 0x1, RZ ;  /* 0x0000000100007819 */ /* 0x002fce00000006ff */
[----:B------:R-:W1:Y:S01]  /*0090*/  LDC.64 R24, c[0x0][0x228] ;  /* 0x00008a00ff187b82 */ /* 0x000e620000000a00 */
[----:B---3--:R-:W-:Y:S02]  /*00a0*/  SHF.R.S32.HI R2, RZ, 0x17, R11 ;  /* 0x00000017ff027819 */ /* 0x008fe4000001140b */
[----:B------:R-:W-:Y:S02]  /*00b0*/  LOP3.LUT R0, R0, 0xfe, RZ, 0xc0, !PT ;  /* 0x000000fe00007812 */ /* 0x000fe400078ec0ff */
[----:B------:R-:W-:-:S03]  /*00c0*/  SGXT R2, R2, 0x1 ;  /* 0x000000010202781a */ /* 0x000fc60000000200 */
[----:B------:R-:W3:Y:S01]  /*00d0*/  LDC.64 R18, c[0x0][0x230] ;  /* 0x00008c00ff127b82 */ /* 0x000ee20000000a00 */
[----:B------:R-:W-:-:S04]  /*00e0*/  LEA R11, R11, R0, 0x8 ;  /* 0x000000000b0b7211 */ /* 0x000fc800078e40ff */
[----:B------:R-:W-:-:S03]  /*00f0*/  LEA.HI R2, R2, R11, RZ, 0x6 ;  /* 0x0000000b02027211 */ /* 0x000fc600078f30ff */
[----:B------:R-:W3:Y:S01]  /*0100*/  LDC.64 R4, c[0x0][0x220] ;  /* 0x00008800ff047b82 */ /* 0x000ee20000000a00 */
[----:B------:R-:W-:-:S04]  /*0110*/  SHF.R.S32.HI R16, RZ, 0x6, R2 ;  /* 0x00000006ff107819 */ /* 0x000fc80000011402 */
[----:B------:R-:W-:-:S03]  /*0120*/  LEA.HI R0, R16, R16, RZ, 0x7 ;  /* 0x0000001010007211 */ /* 0x000fc600078f38ff */
[----:B------:R-:W3:Y:S01]  /*0130*/  LDC.64 R2, c[0x0][0x248] ;  /* 0x00009200ff027b82 */ /* 0x000ee20000000a00 */
[----:B------:R-:W-:-:S04]  /*0140*/  LOP3.LUT R15, R0, 0xffffff80, RZ, 0xc0, !PT ;  /* 0xffffff80000f7812 */ /* 0x000fc800078ec0ff */
[----:B------:R-:W-:-:S03]  /*0150*/  IADD3 R15, R16, -R15, RZ ;  /* 0x8000000f100f7210 */ /* 0x000fc60007ffe0ff */
[----:B------:R-:W3:Y:S02]  /*0160*/  LDC.64 R6, c[0x0][0x250] ;  /* 0x00009400ff067b82 */ /* 0x000ee40000000a00 */
[----:B--2---:R-:W-:-:S05]  /*0170*/  IMAD.WIDE R22, R15, 0x4, R22 ;  /* 0x000000040f167825 */ /* 0x004fca00078e0216 */
[----:B------:R2:W3:Y:S01]  /*0180*/  LDG.E.EL R10, desc[UR4][R22.64] ;  /* 0x00000004160a7981 */ /* 0x0004e2000c2e1900 */
[----:B----4-:R-:W-:-:S04]  /*0190*/  IMAD.WIDE R20, R15, 0x4, R20 ;  /* 0x000000040f147825 */ /* 0x010fc800078e0214 */
[----:B-----5:R-:W-:Y:S01]  /*01a0*/  IMAD.WIDE R8, R11, 0x4, R8 ;  /* 0x000000040b087825 */ /* 0x020fe200078e0208 */
[----:B------:R-:W4:Y:S03]  /*01b0*/  LDG.E.EL R0, desc[UR4][R20.64] ;  /* 0x0000000414007981 */ /* 0x000f26000c2e1900 */
[----:B-1----:R-:W-:-:S04]  /*01c0*/  IMAD.WIDE R16, R16, 0x4, R24 ;  /* 0x0000000410107825 */ /* 0x002fc800078e0218 */
[C---:B0-2---:R-:W-:Y:S02]  /*01d0*/  IMAD.WIDE R22, R15.reuse, 0x4, R12 ;  /* 0x000000040f167825 */ /* 0x045fe400078e020c */
[----:B------:R-:W4:Y:S02]  /*01e0*/  LDG.E.64 R12, desc[UR4][R8.64] ;  /* 0x00000004080c7981 */ /* 0x000f24000c1e1b00 */
[C---:B---3--:R-:W-:Y:S02]  /*01f0*/  IMAD.WIDE R18, R15.reuse, 0x4, R18 ;  /* 0x000000040f127825 */ /* 0x048fe400078e0212 */
[----:B------:R-:W2:Y:S02]  /*0200*/  LDG.E.EL R14, desc[UR4][R22.64] ;  /* 0x00000004160e7981 */ /* 0x000ea4000c2e1900 */
[----:B------:R-:W-:Y:S02]  /*0210*/  IMAD.WIDE R24, R15, 0x4, R2 ;  /* 0x000000040f187825 */ /* 0x000fe400078e0202 */
[----:B------:R-:W3:Y:S02]  /*0220*/  LDG.E.EL R16, desc[UR4][R16.64] ;  /* 0x0000000410107981 */ /* 0x000ee4000c2e1900 */
[----:B------:R-:W-:-:S02]  /*0230*/  IMAD.WIDE R2, R11, 0x4, R4 ;  /* 0x000000040b027825 */ /* 0x000fc400078e0204 */
[----:B------:R0:W3:Y:S01]  /*0240*/  LDG.E.EL R19, desc[UR4][R18.64] ;  /* 0x0000000412137981 */ /* 0x0000e2000c2e1900 */
[----:B------:R-:W1:Y:S01]  /*0250*/  LDC.64 R4, c[0x0][0x258] ;  /* 0x00009600ff047b82 */ /* 0x000e620000000a00 */
[----:B------:R-:W-:Y:S02]  /*0260*/  IMAD.WIDE R26, R15, 0x4, R6 ;  /* 0x000000040f1a7825 */ /* 0x000fe400078e0206 */
[----:B------:R-:W5:Y:S04]  /*0270*/  LDG.E.EL R6, desc[UR4][R24.64] ;  /* 0x0000000418067981 */ /* 0x000f68000c2e1900 */
[----:B------:R-:W2:Y:S04]  /*0280*/  LDG.E.64 R2, desc[UR4][R2.64] ;  /* 0x0000000402027981 */ /* 0x000ea8000c1e1b00 */
[----:B------:R-:W5:Y:S01]  /*0290*/  LDG.E.EL R7, desc[UR4][R26.64] ;  /* 0x000000041a077981 */ /* 0x000f62000c2e1900 */
[----:B0-----:R-:W-:Y:S01]  /*02a0*/  HFMA2.MMA R18, -RZ, RZ, 1.625, 0 ;  /* 0x3e800000ff127435 */ /* 0x001fe200000001ff */
[----:B-1----:R-:W-:-:S04]  /*02b0*/  IMAD.WIDE R4, R11, 0x4, R4 ;  /* 0x000000040b047825 */ /* 0x002fc800078e0204 */
[----:B------:R-:W-:-:S04]  /*02c0*/  FADD R10, R10, 9.9999997473787516356e-06 ;  /* 0x3727c5ac0a0a7421 */ /* 0x000fc80000000000 */
[----:B------:R-:W0:Y:S02]  /*02d0*/  MUFU.SQRT R15, R10 ;  /* 0x0000000a000f7308 */ /* 0x000e240000002000 */
[C---:B0-----:R-:W-:Y:S02]  /*02e0*/  FSETP.GT.AND P0, PT, R15.reuse, 8.50705917302346158658e+37, PT ;  /* 0x7e8000000f00780b */ /* 0x041fe40003f04000 */
[----:B------:R-:W-:-:S11]  /*02f0*/  FSETP.GEU.AND P1, PT, R15, 1.175494350822287508e-38, PT ;  /* 0x008000000f00780b */ /* 0x000fd60003f2e000 */
[----:B------:R-:W-:-:S04]  /*0300*/  @P0 FMUL R15, R15, 0.25 ;  /* 0x3e8000000f0f0820 */ /* 0x000fc80000400000 */
[----:B------:R-:W-:-:S06]  /*0310*/  @!P1 FMUL R15, R15, 16777216 ;  /* 0x4b8000000f0f9820 */ /* 0x000fcc0000400000 */
[----:B------:R-:W0:Y:S01]  /*0320*/  MUFU.RCP R15, R15 ;  /* 0x0000000f000f7308 */ /* 0x000e220000001000 */
[----:B------:R-:W-:Y:S01]  /*0330*/  FSEL R18, R18, 1, P0 ;  /* 0x3f80000012127808 */ /* 0x000fe20000000000 */
[--C-:B----4-:R-:W-:Y:S01]  /*0340*/  FADD R12, R12, R0.reuse ;  /* 0x000000000c0c7221 */ /* 0x110fe20000000000 */
[----:B------:R-:W-:-:S03]  /*0350*/  FADD R13, R13, R0 ;  /* 0x000000000d0d7221 */ /* 0x000fc60000000000 */
[----:B------:R-:W-:Y:S01]  /*0360*/  @!P1 FMUL R18, R18, 16777216 ;  /* 0x4b80000012129820 */ /* 0x000fe20000400000 */
[C---:B--2---:R-:W-:Y:S01]  /*0370*/  FADD R0, -R14.reuse, R12 ;  /* 0x0000000c0e007221 */ /* 0x044fe20000000100 */
[----:B------:R-:W-:Y:S01]  /*0380*/  FADD R14, -R14, R13 ;  /* 0x0000000d0e0e7221 */ /* 0x000fe20000000100 */
[----:B---3--:R-:W-:Y:S01]  /*0390*/  FADD R16, R16, R19 ;  /* 0x0000001310107221 */ /* 0x008fe20000000000 */
[----:B0-----:R-:W-:-:S04]  /*03a0*/  FMUL R17, R15, R18 ;  /* 0x000000120f117220 */ /* 0x001fc80000400000 */
[-C--:B------:R-:W-:Y:S01]  /*03b0*/  FMUL R0, R0, R17.reuse ;  /* 0x0000001100007220 */ /* 0x080fe20000400000 */
[----:B------:R-:W-:Y:S01]  /*03c0*/  FMUL R14, R14, R17 ;  /* 0x000000110e0e7220 */ /* 0x000fe20000400000 */
[--C-:B------:R-:W-:Y:S02]  /*03d0*/  FADD R2, R2, R16.reuse ;  /* 0x0000001002027221 */ /* 0x100fe40000000000 */
[C-C-:B-----5:R-:W-:Y:S01]  /*03e0*/  FFMA R15, R6.reuse, R0, R7.reuse ;  /* 0x00000000060f7223 */ /* 0x160fe20000000007 */
[----:B------:R-:W-:Y:S01]  /*03f0*/  FFMA R14, R6, R14, R7 ;  /* 0x0000000e060e7223 */ /* 0x000fe20000000007 */
[----:B------:R-:W-:-:S03]  /*0400*/  FADD R3, R3, R16 ;  /* 0x0000001003037221 */ /* 0x000fc60000000000 */
[C---:B------:R-:W-:Y:S01]  /*0410*/  FSETP.GEU.AND P0, PT, R2.reuse, -R15, PT ;  /* 0x8000000f0200720b */ /* 0x040fe20003f0e000 */
[----:B------:R-:W-:Y:S01]  /*0420*/  FADD R2, R2, R15 ;  /* 0x0000000f02027221 */ /* 0x000fe20000000000 */
[C---:B------:R-:W-:Y:S01]  /*0430*/  FADD R0, R3.reuse, R14 ;  /* 0x0000000e03007221 */ /* 0x040fe20000000000 */
[----:B------:R-:W-:-:S03]  /*0440*/  FSETP.GEU.AND P1, PT, R3, -R14, PT ;  /* 0x8000000e0300720b */ /* 0x000fc60003f2e000 */
[----:B------:R-:W-:Y:S02]  /*0450*/  FSEL R2, R2, RZ, P0 ;  /* 0x000000ff02027208 */ /* 0x000fe40000000000 */
[----:B------:R-:W-:Y:S01]  /*0460*/  FSEL R3, R0, RZ, P1 ;  /* 0x000000ff00037208 */ /* 0x000fe20000800000 */
[----:B------:R-:W-:Y:S04]  /*0470*/  STG.E.64 desc[UR4][R8.64], R12 ;  /* 0x0000000c08007986 */ /* 0x000fe8000c101b04 */
[----:B------:R-:W-:Y:S01]  /*0480*/  STG.E.64 desc[UR4][R4.64], R2 ;  /* 0x0000000204007986 */ /* 0x000fe2000c101b04 */
[----:B------:R-:W-:Y:S05]  /*0490*/  EXIT ;  /* 0x000000000000794d */ /* 0x000fea0003800000 */
.L_x_0:
[----:B------:R-:W-:-:S00]  /*04a0*/  BRA `(.L_x_0) ;  /* 0xfffffffc00fc7947 */ /* 0x000fc0000383ffff */
[----:B------:R-:W-:-:S00]  /*04b0*/  NOP ;  /* 0x0000000000007918 */ /* 0x000fc00000000000 */
        /* <DEDUP_REMOVED lines=12> */
.L_x_1:


//--------------------- .nv.global.init           --------------------------
	.section	.nv.global.init,"aw",@progbits
.nv.global.init:
	.type		_$_str,@object
	.size		_$_str,(_$_str_$_2 - _$_str)
_$_str:
        /*0000*/ 	.byte	0x5f, 0x5f, 0x43, 0x55, 0x44, 0x41, 0x5f, 0x46, 0x54, 0x5a, 0x00
	.type		_$_str_$_2,@object
	.size		_$_str_$_2,(.L_1 - _$_str_$_2)
_$_str_$_2:
        /*000b*/ 	.byte	0x5f, 0x5f, 0x43, 0x55, 0x44, 0x41, 0x5f, 0x50, 0x52, 0x45, 0x43, 0x5f, 0x53, 0x51, 0x52, 0x54
        /*001b*/ 	.byte	0x00
.L_1:


//--------------------- .nv.constant0.triton_poi_fused__native_batch_norm_legit_no_training_add_convolution_relu_12 --------------------------
	.section	.nv.constant0.triton_poi_fused__native_batch_norm_legit_no_training_add_convolution_relu_12,"a",@progbits
	.sectionflags	@""
	.align	4
.nv.constant0.triton_poi_fused__native_batch_norm_legit_no_training_add_convolution_relu_12:
	.zero		612
